//
// Generated by NVIDIA NVVM Compiler
//
// Compiler Build ID: CL-36424714
// Cuda compilation tools, release 13.0, V13.0.88
// Based on NVVM 20.0.0
//

.version 9.0
.target sm_100
.address_size 64

	// .globl	_Z20matrixMultiplicationPfS_S_i

.visible .entry _Z20matrixMultiplicationPfS_S_i(
	.param .u64 .ptr .align 1 _Z20matrixMultiplicationPfS_S_i_param_0,
	.param .u64 .ptr .align 1 _Z20matrixMultiplicationPfS_S_i_param_1,
	.param .u64 .ptr .align 1 _Z20matrixMultiplicationPfS_S_i_param_2,
	.param .u32 _Z20matrixMultiplicationPfS_S_i_param_3
)
{
	.reg .pred 	%p<10>;
	.reg .b32 	%r<40>;
	.reg .b32 	%f<67>;
	.reg .b64 	%rd<67>;

	ld.param.u64 	%rd14, [_Z20matrixMultiplicationPfS_S_i_param_0];
	ld.param.u64 	%rd15, [_Z20matrixMultiplicationPfS_S_i_param_1];
	ld.param.u32 	%r18, [_Z20matrixMultiplicationPfS_S_i_param_3];
	cvta.to.global.u64 	%rd1, %rd15;
	cvta.to.global.u64 	%rd2, %rd14;
	mov.u32 	%r19, %ctaid.y;
	mov.u32 	%r20, %ntid.y;
	mov.u32 	%r21, %tid.y;
	mad.lo.s32 	%r1, %r19, %r20, %r21;
	mov.u32 	%r22, %ctaid.x;
	mov.u32 	%r23, %ntid.x;
	mov.u32 	%r24, %tid.x;
	mad.lo.s32 	%r2, %r22, %r23, %r24;
	max.s32 	%r25, %r1, %r2;
	setp.ge.s32 	%p1, %r25, %r18;
	@%p1 bra 	$L__BB0_13;
	mul.lo.s32 	%r3, %r18, %r1;
	and.b32  	%r4, %r18, 7;
	setp.lt.u32 	%p2, %r18, 8;
	mov.f32 	%f66, 0f00000000;
	mov.b32 	%r38, 0;
	@%p2 bra 	$L__BB0_4;
	and.b32  	%r38, %r18, 2147483640;
	neg.s32 	%r36, %r38;
	mul.wide.s32 	%rd16, %r18, 4;
	add.s64 	%rd3, %rd1, %rd16;
	shl.b32 	%r7, %r18, 3;
	mul.wide.s32 	%rd17, %r18, 8;
	add.s64 	%rd4, %rd1, %rd17;
	mul.wide.s32 	%rd18, %r18, 12;
	add.s64 	%rd5, %rd1, %rd18;
	mul.wide.s32 	%rd19, %r18, 16;
	add.s64 	%rd6, %rd1, %rd19;
	mul.wide.s32 	%rd20, %r18, 20;
	add.s64 	%rd7, %rd1, %rd20;
	mul.wide.s32 	%rd21, %r18, 24;
	add.s64 	%rd8, %rd1, %rd21;
	mul.wide.s32 	%rd22, %r18, 28;
	add.s64 	%rd9, %rd1, %rd22;
	mul.wide.u32 	%rd23, %r3, 4;
	add.s64 	%rd24, %rd23, %rd2;
	add.s64 	%rd66, %rd24, 16;
	mov.f32 	%f66, 0f00000000;
	mov.u32 	%r35, %r2;
$L__BB0_3:
	.pragma "nounroll";
	mul.wide.s32 	%rd25, %r35, 4;
	add.s64 	%rd26, %rd3, %rd25;
	add.s64 	%rd27, %rd4, %rd25;
	add.s64 	%rd28, %rd5, %rd25;
	add.s64 	%rd29, %rd6, %rd25;
	add.s64 	%rd30, %rd7, %rd25;
	add.s64 	%rd31, %rd8, %rd25;
	add.s64 	%rd32, %rd9, %rd25;
	add.s64 	%rd33, %rd1, %rd25;
	ld.global.f32 	%f16, [%rd66+-16];
	ld.global.f32 	%f17, [%rd33];
	fma.rn.f32 	%f18, %f16, %f17, %f66;
	ld.global.f32 	%f19, [%rd66+-12];
	ld.global.f32 	%f20, [%rd26];
	fma.rn.f32 	%f21, %f19, %f20, %f18;
	ld.global.f32 	%f22, [%rd66+-8];
	ld.global.f32 	%f23, [%rd27];
	fma.rn.f32 	%f24, %f22, %f23, %f21;
	ld.global.f32 	%f25, [%rd66+-4];
	ld.global.f32 	%f26, [%rd28];
	fma.rn.f32 	%f27, %f25, %f26, %f24;
	ld.global.f32 	%f28, [%rd66];
	ld.global.f32 	%f29, [%rd29];
	fma.rn.f32 	%f30, %f28, %f29, %f27;
	ld.global.f32 	%f31, [%rd66+4];
	ld.global.f32 	%f32, [%rd30];
	fma.rn.f32 	%f33, %f31, %f32, %f30;
	ld.global.f32 	%f34, [%rd66+8];
	ld.global.f32 	%f35, [%rd31];
	fma.rn.f32 	%f36, %f34, %f35, %f33;
	ld.global.f32 	%f37, [%rd66+12];
	ld.global.f32 	%f38, [%rd32];
	fma.rn.f32 	%f66, %f37, %f38, %f36;
	add.s32 	%r36, %r36, 8;
	add.s32 	%r35, %r35, %r7;
	add.s64 	%rd66, %rd66, 32;
	setp.ne.s32 	%p3, %r36, 0;
	@%p3 bra 	$L__BB0_3;
$L__BB0_4:
	setp.eq.s32 	%p4, %r4, 0;
	@%p4 bra 	$L__BB0_12;
	and.b32  	%r13, %r18, 3;
	setp.lt.u32 	%p5, %r4, 4;
	@%p5 bra 	$L__BB0_7;
	add.s32 	%r27, %r38, %r3;
	mul.wide.u32 	%rd34, %r27, 4;
	add.s64 	%rd35, %rd2, %rd34;
	ld.global.f32 	%f40, [%rd35];
	mad.lo.s32 	%r28, %r38, %r18, %r2;
	mul.wide.s32 	%rd36, %r28, 4;
	add.s64 	%rd37, %rd1, %rd36;
	ld.global.f32 	%f41, [%rd37];
	fma.rn.f32 	%f42, %f40, %f41, %f66;
	cvt.u64.u32 	%rd38, %r3;
	cvt.u64.u32 	%rd39, %r38;
	add.s64 	%rd40, %rd39, %rd38;
	shl.b64 	%rd41, %rd40, 2;
	add.s64 	%rd42, %rd2, %rd41;
	ld.global.f32 	%f43, [%rd42+4];
	mul.wide.s32 	%rd43, %r18, 4;
	add.s64 	%rd44, %rd37, %rd43;
	ld.global.f32 	%f44, [%rd44];
	fma.rn.f32 	%f45, %f43, %f44, %f42;
	ld.global.f32 	%f46, [%rd42+8];
	add.s64 	%rd45, %rd44, %rd43;
	ld.global.f32 	%f47, [%rd45];
	fma.rn.f32 	%f48, %f46, %f47, %f45;
	ld.global.f32 	%f49, [%rd42+12];
	add.s64 	%rd46, %rd45, %rd43;
	ld.global.f32 	%f50, [%rd46];
	fma.rn.f32 	%f66, %f49, %f50, %f48;
	add.s32 	%r38, %r38, 4;
$L__BB0_7:
	setp.eq.s32 	%p6, %r13, 0;
	@%p6 bra 	$L__BB0_12;
	setp.eq.s32 	%p7, %r13, 1;
	@%p7 bra 	$L__BB0_10;
	add.s32 	%r29, %r38, %r3;
	mul.wide.u32 	%rd47, %r29, 4;
	add.s64 	%rd48, %rd2, %rd47;
	ld.global.f32 	%f52, [%rd48];
	mad.lo.s32 	%r30, %r38, %r18, %r2;
	mul.wide.s32 	%rd49, %r30, 4;
	add.s64 	%rd50, %rd1, %rd49;
	ld.global.f32 	%f53, [%rd50];
	fma.rn.f32 	%f54, %f52, %f53, %f66;
	cvt.u64.u32 	%rd51, %r3;
	cvt.u64.u32 	%rd52, %r38;
	add.s64 	%rd53, %rd52, %rd51;
	shl.b64 	%rd54, %rd53, 2;
	add.s64 	%rd55, %rd2, %rd54;
	ld.global.f32 	%f55, [%rd55+4];
	mul.wide.s32 	%rd56, %r18, 4;
	add.s64 	%rd57, %rd50, %rd56;
	ld.global.f32 	%f56, [%rd57];
	fma.rn.f32 	%f66, %f55, %f56, %f54;
	add.s32 	%r38, %r38, 2;
$L__BB0_10:
	and.b32  	%r31, %r18, 1;
	setp.eq.b32 	%p8, %r31, 1;
	not.pred 	%p9, %p8;
	@%p9 bra 	$L__BB0_12;
	add.s32 	%r32, %r38, %r3;
	mul.wide.u32 	%rd58, %r32, 4;
	add.s64 	%rd59, %rd2, %rd58;
	ld.global.f32 	%f57, [%rd59];
	mad.lo.s32 	%r33, %r38, %r18, %r2;
	mul.wide.s32 	%rd60, %r33, 4;
	add.s64 	%rd61, %rd1, %rd60;
	ld.global.f32 	%f58, [%rd61];
	fma.rn.f32 	%f66, %f57, %f58, %f66;
$L__BB0_12:
	ld.param.u64 	%rd65, [_Z20matrixMultiplicationPfS_S_i_param_2];
	add.s32 	%r34, %r3, %r2;
	cvta.to.global.u64 	%rd62, %rd65;
	mul.wide.s32 	%rd63, %r34, 4;
	add.s64 	%rd64, %rd62, %rd63;
	st.global.f32 	[%rd64], %f66;
$L__BB0_13:
	ret;

}


// ===== COMPILED SASS (sm_100) =====

	.target	sm_100

	.elftype	@"ET_EXEC"


//--------------------- .note.nv.tkinfo           --------------------------
	.section	.note.nv.tkinfo,"",@"SHT_NOTE"
	.sectionflags	@"SHF_NOTE_NV_TKINFO"
	.tkinfo
        /*0018*/ 	.word	0x00000002
        /*0030*/ 	.string	""
        /*0030*/ 	.string	"ptxas"
        /*0030*/ 	.string	"Cuda compilation tools, release 13.0, V13.0.88"
        /*0030*/ 	.string	"Build cuda_13.0.r13.0/compiler.36424714_0"
        /*0030*/ 	.string	"-arch sm_100 -m 64 "



//--------------------- .note.nv.cuinfo           --------------------------
	.section	.note.nv.cuinfo,"",@"SHT_NOTE"
	.sectionflags	@"SHF_NOTE_NV_CUINFO"
        /*0018*/ 	.short	0x0002
        /*001a*/ 	.short	0x0064
        /*001c*/ 	.short	0x0082
	.zero		2


//--------------------- .nv.info                  --------------------------
	.section	.nv.info,"",@"SHT_CUDA_INFO"
	.align	4


	//----- nvinfo : EIATTR_REGCOUNT
	.align		4
        /*0000*/ 	.byte	0x04, 0x2f
        /*0002*/ 	.short	(.L_1 - .L_0)
	.align		4
.L_0:
        /*0004*/ 	.word	index@(_Z20matrixMultiplicationPfS_S_i)
        /*0008*/ 	.word	0x0000001e


	//----- nvinfo : EIATTR_FRAME_SIZE
	.align		4
.L_1:
        /*000c*/ 	.byte	0x04, 0x11
        /*000e*/ 	.short	(.L_3 - .L_2)
	.align		4
.L_2:
        /*0010*/ 	.word	index@(_Z20matrixMultiplicationPfS_S_i)
        /*0014*/ 	.word	0x00000000


	//----- nvinfo : EIATTR_MIN_STACK_SIZE
	.align		4
.L_3:
        /*0018*/ 	.byte	0x04, 0x12
        /*001a*/ 	.short	(.L_5 - .L_4)
	.align		4
.L_4:
        /*001c*/ 	.word	index@(_Z20matrixMultiplicationPfS_S_i)
        /*0020*/ 	.word	0x00000000
.L_5:


//--------------------- .nv.compat                --------------------------
	.section	.nv.compat,"",@"SHT_CUDA_COMPAT_INFO"
	.align	4
        /*0000*/ 	.byte	0x02, 0x09, 0x00, 0x00, 0x02, 0x02, 0x01, 0x00, 0x02, 0x05, 0x05, 0x00, 0x03, 0x07, 0x01, 0x01
        /*0010*/ 	.byte	0x02, 0x03, 0x00, 0x00, 0x02, 0x06, 0x01, 0x00, 0x04, 0x0b, 0x08, 0x00, 0x09, 0x00, 0x00, 0x00
        /*0020*/ 	.byte	0x00, 0x00, 0x00, 0x00


//--------------------- .nv.info._Z20matrixMultiplicationPfS_S_i --------------------------
	.section	.nv.info._Z20matrixMultiplicationPfS_S_i,"",@"SHT_CUDA_INFO"
	.sectionflags	@""
	.align	4


	//----- nvinfo : EIATTR_CUDA_API_VERSION
	.align		4
        /*0000*/ 	.byte	0x04, 0x37
        /*0002*/ 	.short	(.L_7 - .L_6)
.L_6:
        /*0004*/ 	.word	0x00000082


	//----- nvinfo : EIATTR_KPARAM_INFO
	.align		4
.L_7:
        /*0008*/ 	.byte	0x04, 0x17
        /*000a*/ 	.short	(.L_9 - .L_8)
.L_8:
        /*000c*/ 	.word	0x00000000
        /*0010*/ 	.short	0x0003
        /*0012*/ 	.short	0x0018
        /*0014*/ 	.byte	0x00, 0xf0, 0x11, 0x00


	//----- nvinfo : EIATTR_KPARAM_INFO
	.align		4
.L_9:
        /*0018*/ 	.byte	0x04, 0x17
        /*001a*/ 	.short	(.L_11 - .L_10)
.L_10:
        /*001c*/ 	.word	0x00000000
        /*0020*/ 	.short	0x0002
        /*0022*/ 	.short	0x0010
        /*0024*/ 	.byte	0x00, 0xf5, 0x21, 0x00


	//----- nvinfo : EIATTR_KPARAM_INFO
	.align		4
.L_11:
        /*0028*/ 	.byte	0x04, 0x17
        /*002a*/ 	.short	(.L_13 - .L_12)
.L_12:
        /*002c*/ 	.word	0x00000000
        /*0030*/ 	.short	0x0001
        /*0032*/ 	.short	0x0008
        /*0034*/ 	.byte	0x00, 0xf5, 0x21, 0x00


	//----- nvinfo : EIATTR_KPARAM_INFO
	.align		4
.L_13:
        /*0038*/ 	.byte	0x04, 0x17
        /*003a*/ 	.short	(.L_15 - .L_14)
.L_14:
        /*003c*/ 	.word	0x00000000
        /*0040*/ 	.short	0x0000
        /*0042*/ 	.short	0x0000
        /*0044*/ 	.byte	0x00, 0xf5, 0x21, 0x00


	//----- nvinfo : EIATTR_SPARSE_MMA_MASK
	.align		4
.L_15:
        /*0048*/ 	.byte	0x03, 0x50
        /*004a*/ 	.short	0x0000


	//----- nvinfo : EIATTR_MAXREG_COUNT
	.align		4
        /*004c*/ 	.byte	0x03, 0x1b
        /*004e*/ 	.short	0x00ff


	//----- nvinfo : EIATTR_MERCURY_ISA_VERSION
	.align		4
        /*0050*/ 	.byte	0x03, 0x5f
        /*0052*/ 	.short	0x0101


	//----- nvinfo : EIATTR_VRC_CTA_INIT_COUNT
	.align		4
        /*0054*/ 	.byte	0x02, 0x4a
	.zero		1
	.zero		1


	//----- nvinfo : EIATTR_EXIT_INSTR_OFFSETS
	.align		4
        /*0058*/ 	.byte	0x04, 0x1c
        /*005a*/ 	.short	(.L_17 - .L_16)


	//   ....[0]....
.L_16:
        /*005c*/ 	.word	0x000000c0


	//   ....[1]....
        /*0060*/ 	.word	0x00000a90


	//----- nvinfo : EIATTR_CBANK_PARAM_SIZE
	.align		4
.L_17:
        /*0064*/ 	.byte	0x03, 0x19
        /*0066*/ 	.short	0x001c


	//----- nvinfo : EIATTR_PARAM_CBANK
	.align		4
        /*0068*/ 	.byte	0x04, 0x0a
        /*006a*/ 	.short	(.L_19 - .L_18)
	.align		4
.L_18:
        /*006c*/ 	.word	index@(.nv.constant0._Z20matrixMultiplicationPfS_S_i)
        /*0070*/ 	.short	0x0380
        /*0072*/ 	.short	0x001c


	//----- nvinfo : EIATTR_SW_WAR
	.align		4
.L_19:
        /*0074*/ 	.byte	0x04, 0x36
        /*0076*/ 	.short	(.L_21 - .L_20)
.L_20:
        /*0078*/ 	.word	0x00000008
.L_21:


//--------------------- .nv.callgraph             --------------------------
	.section	.nv.callgraph,"",@"SHT_CUDA_CALLGRAPH"
	.align	4
	.sectionentsize	8
	.align		4
        /*0000*/ 	.word	0x00000000
	.align		4
        /*0004*/ 	.word	0xffffffff
	.align		4
        /*0008*/ 	.word	0x00000000
	.align		4
        /*000c*/ 	.word	0xfffffffe
	.align		4
        /*0010*/ 	.word	0x00000000
	.align		4
        /*0014*/ 	.word	0xfffffffd
	.align		4
        /*0018*/ 	.word	0x00000000
	.align		4
        /*001c*/ 	.word	0xfffffffc


//--------------------- .text._Z20matrixMultiplicationPfS_S_i --------------------------
	.section	.text._Z20matrixMultiplicationPfS_S_i,"ax",@progbits
	.align	128
        .global         _Z20matrixMultiplicationPfS_S_i
        .type           _Z20matrixMultiplicationPfS_S_i,@function
        .size           _Z20matrixMultiplicationPfS_S_i,(.L_x_5 - _Z20matrixMultiplicationPfS_S_i)
        .other          _Z20matrixMultiplicationPfS_S_i,@"STO_CUDA_ENTRY STV_DEFAULT"
_Z20matrixMultiplicationPfS_S_i:
.text._Z20matrixMultiplicationPfS_S_i:
[----:B------:R-:W-:Y:S01]  /*0000*/  LDC R1, c[0x0][0x37c] ;  /* 0x0000df00ff017b82 */ /* 0x000fe20000000800 */
[----:B------:R-:W0:Y:S07]  /*0010*/  S2R R0, SR_TID.Y ;  /* 0x0000000000007919 */ /* 0x000e2e0000002200 */
[----:B------:R-:W0:Y:S01]  /*0020*/  S2UR UR4, SR_CTAID.Y ;  /* 0x00000000000479c3 */ /* 0x000e220000002600 */
[----:B------:R-:W1:Y:S01]  /*0030*/  LDCU UR20, c[0x0][0x398] ;  /* 0x00007300ff1477ac */ /* 0x000e620008000800 */
[----:B------:R-:W2:Y:S06]  /*0040*/  S2R R3, SR_TID.X ;  /* 0x0000000000037919 */ /* 0x000eac0000002100 */
[----:B------:R-:W0:Y:S08]  /*0050*/  LDC R13, c[0x0][0x364] ;  /* 0x0000d900ff0d7b82 */ /* 0x000e300000000800 */
[----:B------:R-:W2:Y:S08]  /*0060*/  S2UR UR5, SR_CTAID.X ;  /* 0x00000000000579c3 */ /* 0x000eb00000002500 */
[----:B------:R-:W2:Y:S01]  /*0070*/  LDC R2, c[0x0][0x360] ;  /* 0x0000d800ff027b82 */ /* 0x000ea20000000800 */
[----:B0-----:R-:W-:-:S02]  /*0080*/  IMAD R13, R13, UR4, R0 ;  /* 0x000000040d0d7c24 */ /* 0x001fc4000f8e0200 */
[----:B--2---:R-:W-:-:S05]  /*0090*/  IMAD R0, R2, UR5, R3 ;  /* 0x0000000502007c24 */ /* 0x004fca000f8e0203 */
[----:B------:R-:W-:-:S04]  /*00a0*/  VIMNMX R2, PT, PT, R13, R0, !PT ;  /* 0x000000000d027248 */ /* 0x000fc80007fe0100 */
[----:B-1----:R-:W-:-:S13]  /*00b0*/  ISETP.GE.AND P0, PT, R2, UR20, PT ;  /* 0x0000001402007c0c */ /* 0x002fda000bf06270 */
[----:B------:R-:W-:Y:S05]  /*00c0*/  @P0 EXIT ;  /* 0x000000000000094d */ /* 0x000fea0003800000 */
[----:B------:R-:W-:Y:S01]  /*00d0*/  UISETP.GE.U32.AND UP0, UPT, UR20, 0x8, UPT ;  /* 0x000000081400788c */ /* 0x000fe2000bf06070 */
[----:B------:R-:W-:Y:S02]  /*00e0*/  HFMA2 R12, -RZ, RZ, 0, 0 ;  /* 0x00000000ff0c7431 */ /* 0x000fe400000001ff */
[----:B------:R-:W-:Y:S01]  /*00f0*/  IMAD R13, R13, UR20, RZ ;  /* 0x000000140d0d7c24 */ /* 0x000fe2000f8e02ff */
[----:B------:R-:W-:Y:S01]  /*0100*/  UMOV UR4, URZ ;  /* 0x000000ff00047c82 */ /* 0x000fe20008000000 */
[----:B------:R-:W0:Y:S04]  /*0110*/  LDCU.64 UR18, c[0x0][0x358] ;  /* 0x00006b00ff1277ac */ /* 0x000e280008000a00 */
[----:B------:R-:W-:Y:S05]  /*0120*/  BRA.U !UP0, `(.L_x_0) ;  /* 0x0000000508047547 */ /* 0x000fea000b800000 */
[----:B------:R-:W1:Y:S01]  /*0130*/  LDCU.128 UR24, c[0x0][0x380] ;  /* 0x00007000ff1877ac */ /* 0x000e620008000c00 */
[----:B------:R-:W-:Y:S02]  /*0140*/  MOV R12, RZ ;  /* 0x000000ff000c7202 */ /* 0x000fe40000000f00 */
[----:B------:R-:W-:Y:S01]  /*0150*/  MOV R14, R0 ;  /* 0x00000000000e7202 */ /* 0x000fe20000000f00 */
[----:B------:R-:W-:-:S04]  /*0160*/  ULOP3.LUT UR4, UR20, 0x7ffffff8, URZ, 0xc0, !UPT ;  /* 0x7ffffff814047892 */ /* 0x000fc8000f8ec0ff */
[----:B------:R-:W-:Y:S01]  /*0170*/  UIADD3 UR5, UPT, UPT, -UR4, URZ, URZ ;  /* 0x000000ff04057290 */ /* 0x000fe2000fffe1ff */
[----:B-1----:R-:W-:Y:S01]  /*0180*/  MOV R2, UR24 ;  /* 0x0000001800027c02 */ /* 0x002fe20008000f00 */
[----:B------:R-:W-:Y:S01]  /*0190*/  UIMAD.WIDE UR6, UR20, 0x8, UR26 ;  /* 0x00000008140678a5 */ /* 0x000fe2000f8e021a */
[----:B------:R-:W-:Y:S01]  /*01a0*/  MOV R3, UR25 ;  /* 0x0000001900037c02 */ /* 0x000fe20008000f00 */
[----:B------:R-:W-:Y:S02]  /*01b0*/  UIMAD.WIDE UR8, UR20, 0xc, UR26 ;  /* 0x0000000c140878a5 */ /* 0x000fe4000f8e021a */
[----:B------:R-:W-:Y:S01]  /*01c0*/  UIMAD.WIDE UR10, UR20, 0x10, UR26 ;  /* 0x00000010140a78a5 */ /* 0x000fe2000f8e021a */
[----:B------:R-:W-:Y:S01]  /*01d0*/  IMAD.WIDE.U32 R2, R13, 0x4, R2 ;  /* 0x000000040d027825 */ /* 0x000fe200078e0002 */
[----:B------:R-:W-:Y:S02]  /*01e0*/  UIMAD.WIDE UR12, UR20, 0x14, UR26 ;  /* 0x00000014140c78a5 */ /* 0x000fe4000f8e021a */
[----:B------:R-:W-:Y:S01]  /*01f0*/  UIMAD.WIDE UR14, UR20, 0x18, UR26 ;  /* 0x00000018140e78a5 */ /* 0x000fe2000f8e021a */
[----:B------:R-:W-:Y:S01]  /*0200*/  IADD3 R2, P0, PT, R2, 0x10, RZ ;  /* 0x0000001002027810 */ /* 0x000fe20007f1e0ff */
[----:B------:R-:W-:-:S03]  /*0210*/  UIMAD.WIDE UR16, UR20, 0x1c, UR26 ;  /* 0x0000001c141078a5 */ /* 0x000fc6000f8e021a */
[----:B------:R-:W-:-:S09]  /*0220*/  IADD3.X R3, PT, PT, RZ, R3, RZ, P0, !PT ;  /* 0x00000003ff037210 */ /* 0x000fd200007fe4ff */
.L_x_1:
[----:B------:R-:W-:Y:S01]  /*0230*/  UIMAD.WIDE UR22, UR20, 0x4, UR26 ;  /* 0x00000004141678a5 */ /* 0x000fe2000f8e021a */
[----:B------:R-:W-:Y:S02]  /*0240*/  IMAD.MOV.U32 R23, RZ, RZ, 0x4 ;  /* 0x00000004ff177424 */ /* 0x000fe400078e00ff */
[----:B------:R-:W-:Y:S01]  /*0250*/  HFMA2 R11, -RZ, RZ, 0, 2.384185791015625e-07 ;  /* 0x00000004ff0b7431 */ /* 0x000fe200000001ff */
[----:B------:R-:W-:Y:S01]  /*0260*/  MOV R25, 0x4 ;  /* 0x0000000400197802 */ /* 0x000fe20000000f00 */
[----:B0-----:R-:W2:Y:S01]  /*0270*/  LDG.E R21, desc[UR18][R2.64+-0x10] ;  /* 0xfffff01202157981 */ /* 0x001ea2000c1e1900 */
[C---:B------:R-:W-:Y:S01]  /*0280*/  IMAD.WIDE R22, R14.reuse, R23, UR26 ;  /* 0x0000001a0e167e25 */ /* 0x040fe2000f8e0217 */
[----:B------:R-:W-:Y:S02]  /*0290*/  MOV R8, UR22 ;  /* 0x0000001600087c02 */ /* 0x000fe40008000f00 */
[----:B------:R-:W-:Y:S01]  /*02a0*/  MOV R9, UR23 ;  /* 0x0000001700097c02 */ /* 0x000fe20008000f00 */
[----:B------:R-:W3:Y:S02]  /*02b0*/  LDG.E R19, desc[UR18][R2.64+-0xc] ;  /* 0xfffff41202137981 */ /* 0x000ee4000c1e1900 */
[----:B------:R-:W-:-:S02]  /*02c0*/  IMAD.WIDE R8, R14, 0x4, R8 ;  /* 0x000000040e087825 */ /* 0x000fc400078e0208 */
[----:B------:R-:W2:Y:S01]  /*02d0*/  LDG.E R22, desc[UR18][R22.64] ;  /* 0x0000001216167981 */ /* 0x000ea2000c1e1900 */
[----:B------:R-:W-:Y:S01]  /*02e0*/  MOV R5, 0x4 ;  /* 0x0000000400057802 */ /* 0x000fe20000000f00 */
[C---:B------:R-:W-:Y:S02]  /*02f0*/  IMAD.WIDE R24, R14.reuse, R25, UR6 ;  /* 0x000000060e187e25 */ /* 0x040fe4000f8e0219 */
[----:B------:R0:W3:Y:S02]  /*0300*/  LDG.E R20, desc[UR18][R8.64] ;  /* 0x0000001208147981 */ /* 0x0000e4000c1e1900 */
[----:B------:R-:W-:Y:S02]  /*0310*/  IMAD.WIDE R10, R14, R11, UR8 ;  /* 0x000000080e0a7e25 */ /* 0x000fe4000f8e020b */
[----:B------:R-:W4:Y:S04]  /*0320*/  LDG.E R18, desc[UR18][R24.64] ;  /* 0x0000001218127981 */ /* 0x000f28000c1e1900 */
[----:B------:R-:W4:Y:S01]  /*0330*/  LDG.E R17, desc[UR18][R2.64+-0x8] ;  /* 0xfffff81202117981 */ /* 0x000f22000c1e1900 */
[----:B0-----:R-:W-:-:S02]  /*0340*/  HFMA2 R9, -RZ, RZ, 0, 2.384185791015625e-07 ;  /* 0x00000004ff097431 */ /* 0x001fc400000001ff */
[----:B------:R-:W-:Y:S01]  /*0350*/  IMAD.MOV.U32 R7, RZ, RZ, 0x4 ;  /* 0x00000004ff077424 */ /* 0x000fe200078e00ff */
[----:B------:R0:W5:Y:S01]  /*0360*/  LDG.E R16, desc[UR18][R10.64] ;  /* 0x000000120a107981 */ /* 0x000162000c1e1900 */
[----:B------:R-:W-:-:S03]  /*0370*/  IMAD.WIDE R4, R14, R5, UR10 ;  /* 0x0000000a0e047e25 */ /* 0x000fc6000f8e0205 */
[----:B------:R-:W5:Y:S01]  /*0380*/  LDG.E R15, desc[UR18][R2.64+-0x4] ;  /* 0xfffffc12020f7981 */ /* 0x000f62000c1e1900 */
[C---:B------:R-:W-:Y:S01]  /*0390*/  IMAD.WIDE R6, R14.reuse, R7, UR12 ;  /* 0x0000000c0e067e25 */ /* 0x040fe2000f8e0207 */
[----:B------:R-:W-:Y:S02]  /*03a0*/  MOV R27, 0x4 ;  /* 0x00000004001b7802 */ /* 0x000fe40000000f00 */
[----:B------:R1:W5:Y:S01]  /*03b0*/  LDG.E R4, desc[UR18][R4.64] ;  /* 0x0000001204047981 */ /* 0x000362000c1e1900 */
[----:B------:R-:W-:-:S03]  /*03c0*/  IMAD.WIDE R8, R14, R9, UR14 ;  /* 0x0000000e0e087e25 */ /* 0x000fc6000f8e0209 */
[----:B------:R-:W5:Y:S01]  /*03d0*/  LDG.E R23, desc[UR18][R2.64] ;  /* 0x0000001202177981 */ /* 0x000f62000c1e1900 */
[----:B0-----:R-:W-:-:S03]  /*03e0*/  IMAD.WIDE R10, R14, R27, UR16 ;  /* 0x000000100e0a7e25 */ /* 0x001fc6000f8e021b */
[----:B------:R-:W5:Y:S04]  /*03f0*/  LDG.E R7, desc[UR18][R6.64] ;  /* 0x0000001206077981 */ /* 0x000f68000c1e1900 */
[----:B------:R-:W5:Y:S04]  /*0400*/  LDG.E R24, desc[UR18][R2.64+0x4] ;  /* 0x0000041202187981 */ /* 0x000f68000c1e1900 */
[----:B------:R-:W5:Y:S04]  /*0410*/  LDG.E R8, desc[UR18][R8.64] ;  /* 0x0000001208087981 */ /* 0x000f68000c1e1900 */
[----:B------:R-:W5:Y:S04]  /*0420*/  LDG.E R25, desc[UR18][R2.64+0x8] ;  /* 0x0000081202197981 */ /* 0x000f68000c1e1900 */
[----:B------:R-:W5:Y:S04]  /*0430*/  LDG.E R10, desc[UR18][R10.64] ;  /* 0x000000120a0a7981 */ /* 0x000f68000c1e1900 */
[----:B------:R0:W5:Y:S01]  /*0440*/  LDG.E R27, desc[UR18][R2.64+0xc] ;  /* 0x00000c12021b7981 */ /* 0x000162000c1e1900 */
[----:B------:R-:W-:-:S04]  /*0450*/  UIADD3 UR5, UPT, UPT, UR5, 0x8, URZ ;  /* 0x0000000805057890 */ /* 0x000fc8000fffe0ff */
[----:B------:R-:W-:Y:S01]  /*0460*/  UISETP.NE.AND UP0, UPT, UR5, URZ, UPT ;  /* 0x000000ff0500728c */ /* 0x000fe2000bf05270 */
[----:B-1----:R-:W-:Y:S02]  /*0470*/  MOV R5, UR20 ;  /* 0x0000001400057c02 */ /* 0x002fe40008000f00 */
[----:B0-----:R-:W-:Y:S02]  /*0480*/  IADD3 R2, P0, PT, R2, 0x20, RZ ;  /* 0x0000002002027810 */ /* 0x001fe40007f1e0ff */
[----:B------:R-:W-:Y:S02]  /*0490*/  LEA R14, R5, R14, 0x3 ;  /* 0x0000000e050e7211 */ /* 0x000fe400078e18ff */
[----:B------:R-:W-:Y:S01]  /*04a0*/  IADD3.X R3, PT, PT, RZ, R3, RZ, P0, !PT ;  /* 0x00000003ff037210 */ /* 0x000fe200007fe4ff */
[----:B--2---:R-:W-:-:S04]  /*04b0*/  FFMA R22, R21, R22, R12 ;  /* 0x0000001615167223 */ /* 0x004fc8000000000c */
[----:B---3--:R-:W-:-:S04]  /*04c0*/  FFMA R20, R19, R20, R22 ;  /* 0x0000001413147223 */ /* 0x008fc80000000016 */
[----:B----4-:R-:W-:-:S04]  /*04d0*/  FFMA R18, R17, R18, R20 ;  /* 0x0000001211127223 */ /* 0x010fc80000000014 */
[----:B-----5:R-:W-:-:S04]  /*04e0*/  FFMA R16, R15, R16, R18 ;  /* 0x000000100f107223 */ /* 0x020fc80000000012 */
[----:B------:R-:W-:-:S04]  /*04f0*/  FFMA R23, R23, R4, R16 ;  /* 0x0000000417177223 */ /* 0x000fc80000000010 */
[----:B------:R-:W-:-:S04]  /*0500*/  FFMA R24, R24, R7, R23 ;  /* 0x0000000718187223 */ /* 0x000fc80000000017 */
[----:B------:R-:W-:-:S04]  /*0510*/  FFMA R8, R25, R8, R24 ;  /* 0x0000000819087223 */ /* 0x000fc80000000018 */
[----:B------:R-:W-:Y:S01]  /*0520*/  FFMA R12, R27, R10, R8 ;  /* 0x0000000a1b0c7223 */ /* 0x000fe20000000008 */
[----:B------:R-:W-:Y:S06]  /*0530*/  BRA.U UP0, `(.L_x_1) ;  /* 0xfffffffd003c7547 */ /* 0x000fec000b83ffff */
.L_x_0:
[----:B------:R-:W-:-:S04]  /*0540*/  ULOP3.LUT UR6, UR20, 0x7, URZ, 0xc0, !UPT ;  /* 0x0000000714067892 */ /* 0x000fc8000f8ec0ff */
[----:B------:R-:W-:-:S09]  /*0550*/  UISETP.NE.AND UP0, UPT, UR6, URZ, UPT ;  /* 0x000000ff0600728c */ /* 0x000fd2000bf05270 */
[----:B------:R-:W-:Y:S05]  /*0560*/  BRA.U !UP0, `(.L_x_2) ;  /* 0x0000000508387547 */ /* 0x000fea000b800000 */
[----:B------:R-:W-:Y:S02]  /*0570*/  UISETP.GE.U32.AND UP0, UPT, UR6, 0x4, UPT ;  /* 0x000000040600788c */ /* 0x000fe4000bf06070 */
[----:B------:R-:W-:-:S04]  /*0580*/  ULOP3.LUT UR5, UR20, 0x3, URZ, 0xc0, !UPT ;  /* 0x0000000314057892 */ /* 0x000fc8000f8ec0ff */
[----:B------:R-:W-:-:S03]  /*0590*/  UISETP.NE.AND UP1, UPT, UR5, URZ, UPT ;  /* 0x000000ff0500728c */ /* 0x000fc6000bf25270 */
[----:B------:R-:W-:Y:S08]  /*05a0*/  BRA.U !UP0, `(.L_x_3) ;  /* 0x00000001087c7547 */ /* 0x000ff0000b800000 */
[----:B------:R-:W1:Y:S01]  /*05b0*/  LDC.64 R6, c[0x0][0x388] ;  /* 0x0000e200ff067b82 */ /* 0x000e620000000a00 */
[----:B------:R-:W2:Y:S01]  /*05c0*/  LDCU.64 UR6, c[0x0][0x380] ;  /* 0x00007000ff0677ac */ /* 0x000ea20008000a00 */
[----:B------:R-:W-:Y:S01]  /*05d0*/  IMAD.U32 R9, RZ, RZ, UR4 ;  /* 0x00000004ff097e24 */ /* 0x000fe2000f8e00ff */
[C---:B------:R-:W-:Y:S02]  /*05e0*/  IADD3 R3, PT, PT, R13.reuse, UR4, RZ ;  /* 0x000000040d037c10 */ /* 0x040fe4000fffe0ff */
[----:B------:R-:W-:Y:S01]  /*05f0*/  IADD3 R10, P0, PT, R13, UR4, RZ ;  /* 0x000000040d0a7c10 */ /* 0x000fe2000ff1e0ff */
[----:B------:R-:W-:Y:S01]  /*0600*/  IMAD R9, R9, UR20, R0 ;  /* 0x0000001409097c24 */ /* 0x000fe2000f8e0200 */
[----:B------:R-:W-:Y:S01]  /*0610*/  MOV R11, UR20 ;  /* 0x00000014000b7c02 */ /* 0x000fe20008000f00 */
[----:B------:R-:W3:Y:S01]  /*0620*/  LDC.64 R4, c[0x0][0x380] ;  /* 0x0000e000ff047b82 */ /* 0x000ee20000000a00 */
[----:B------:R-:W-:Y:S01]  /*0630*/  MOV R15, UR20 ;  /* 0x00000014000f7c02 */ /* 0x000fe20008000f00 */
[----:B-1----:R-:W-:Y:S01]  /*0640*/  IMAD.WIDE R6, R9, 0x4, R6 ;  /* 0x0000000409067825 */ /* 0x002fe200078e0206 */
[----:B------:R-:W-:-:S05]  /*0650*/  MOV R9, UR20 ;  /* 0x0000001400097c02 */ /* 0x000fca0008000f00 */
[----:B------:R-:W-:Y:S02]  /*0660*/  IMAD.WIDE R8, R9, 0x4, R6 ;  /* 0x0000000409087825 */ /* 0x000fe400078e0206 */
[----:B0-----:R-:W4:Y:S02]  /*0670*/  LDG.E R6, desc[UR18][R6.64] ;  /* 0x0000001206067981 */ /* 0x001f24000c1e1900 */
[----:B---3--:R-:W-:Y:S01]  /*0680*/  IMAD.WIDE.U32 R4, R3, 0x4, R4 ;  /* 0x0000000403047825 */ /* 0x008fe200078e0004 */
[----:B------:R-:W-:Y:S01]  /*0690*/  IADD3.X R3, PT, PT, RZ, RZ, RZ, P0, !PT ;  /* 0x000000ffff037210 */ /* 0x000fe200007fe4ff */
[----:B------:R-:W3:Y:S01]  /*06a0*/  LDG.E R17, desc[UR18][R8.64] ;  /* 0x0000001208117981 */ /* 0x000ee2000c1e1900 */
[----:B--2---:R-:W-:-:S03]  /*06b0*/  LEA R2, P0, R10, UR6, 0x2 ;  /* 0x000000060a027c11 */ /* 0x004fc6000f8010ff */
[----:B------:R-:W4:Y:S01]  /*06c0*/  LDG.E R5, desc[UR18][R4.64] ;  /* 0x0000001204057981 */ /* 0x000f22000c1e1900 */
[----:B------:R-:W-:Y:S01]  /*06d0*/  LEA.HI.X R3, R10, UR7, R3, 0x2, P0 ;  /* 0x000000070a037c11 */ /* 0x000fe200080f1403 */
[----:B------:R-:W-:-:S04]  /*06e0*/  IMAD.WIDE R10, R11, 0x4, R8 ;  /* 0x000000040b0a7825 */ /* 0x000fc800078e0208 */
[----:B------:R-:W3:Y:S01]  /*06f0*/  LDG.E R16, desc[UR18][R2.64+0x4] ;  /* 0x0000041202107981 */ /* 0x000ee2000c1e1900 */
[----:B------:R-:W-:-:S03]  /*0700*/  IMAD.WIDE R14, R15, 0x4, R10 ;  /* 0x000000040f0e7825 */ /* 0x000fc600078e020a */
[----:B------:R-:W2:Y:S04]  /*0710*/  LDG.E R19, desc[UR18][R10.64] ;  /* 0x000000120a137981 */ /* 0x000ea8000c1e1900 */
[----:B------:R-:W2:Y:S04]  /*0720*/  LDG.E R18, desc[UR18][R2.64+0x8] ;  /* 0x0000081202127981 */ /* 0x000ea8000c1e1900 */
[----:B------:R-:W5:Y:S04]  /*0730*/  LDG.E R20, desc[UR18][R2.64+0xc] ;  /* 0x00000c1202147981 */ /* 0x000f68000c1e1900 */
[----:B------:R-:W5:Y:S01]  /*0740*/  LDG.E R14, desc[UR18][R14.64] ;  /* 0x000000120e0e7981 */ /* 0x000f62000c1e1900 */
[----:B------:R-:W-:Y:S01]  /*0750*/  UIADD3 UR4, UPT, UPT, UR4, 0x4, URZ ;  /* 0x0000000404047890 */ /* 0x000fe2000fffe0ff */
[----:B----4-:R-:W-:-:S04]  /*0760*/  FFMA R5, R5, R6, R12 ;  /* 0x0000000605057223 */ /* 0x010fc8000000000c */
[----:B---3--:R-:W-:-:S04]  /*0770*/  FFMA R5, R16, R17, R5 ;  /* 0x0000001110057223 */ /* 0x008fc80000000005 */
[----:B--2---:R-:W-:-:S04]  /*0780*/  FFMA R5, R18, R19, R5 ;  /* 0x0000001312057223 */ /* 0x004fc80000000005 */
[----:B-----5:R-:W-:-:S07]  /*0790*/  FFMA R12, R20, R14, R5 ;  /* 0x0000000e140c7223 */ /* 0x020fce0000000005 */
.L_x_3:
[----:B------:R-:W-:Y:S05]  /*07a0*/  BRA.U !UP1, `(.L_x_2) ;  /* 0x0000000109a87547 */ /* 0x000fea000b800000 */
[----:B------:R-:W-:Y:S01]  /*07b0*/  UISETP.NE.AND UP0, UPT, UR5, 0x1, UPT ;  /* 0x000000010500788c */ /* 0x000fe2000bf05270 */
[----:B------:R-:W-:Y:S01]  /*07c0*/  MOV R7, UR4 ;  /* 0x0000000400077c02 */ /* 0x000fe20008000f00 */
[----:B------:R-:W-:Y:S02]  /*07d0*/  ULOP3.LUT UR5, UR20, 0x1, URZ, 0xc0, !UPT ;  /* 0x0000000114057892 */ /* 0x000fe4000f8ec0ff */
[----:B------:R-:W-:Y:S02]  /*07e0*/  MOV R15, UR20 ;  /* 0x00000014000f7c02 */ /* 0x000fe40008000f00 */
[----:B------:R-:W-:Y:S01]  /*07f0*/  UISETP.NE.U32.AND UP1, UPT, UR5, 0x1, UPT ;  /* 0x000000010500788c */ /* 0x000fe2000bf25070 */
[----:B------:R-:W-:-:S04]  /*0800*/  PLOP3.LUT P1, PT, PT, PT, UP0, 0x80, 0x8 ;  /* 0x000000000008781c */ /* 0x000fc80003f2f008 */
[----:B------:R-:W1:Y:S01]  /*0810*/  @UP0 LDCU.128 UR8, c[0x0][0x380] ;  /* 0x00007000ff0807ac */ /* 0x000e620008000c00 */
[----:B------:R-:W-:Y:S01]  /*0820*/  PLOP3.LUT P0, PT, PT, PT, UP1, 0x80, 0x8 ;  /* 0x000000000008781c */ /* 0x000fe20003f0f018 */
[----:B------:R-:W2:Y:S04]  /*0830*/  @UP0 LDCU.64 UR6, c[0x0][0x380] ;  /* 0x00007000ff0607ac */ /* 0x000ea80008000a00 */
[----:B------:R-:W3:Y:S03]  /*0840*/  @!UP1 LDCU.128 UR12, c[0x0][0x380] ;  /* 0x00007000ff0c97ac */ /* 0x000ee60008000c00 */
[C---:B------:R-:W-:Y:S02]  /*0850*/  @P1 IADD3 R3, PT, PT, R13.reuse, UR4, RZ ;  /* 0x000000040d031c10 */ /* 0x040fe4000fffe0ff */
[----:B------:R-:W-:Y:S01]  /*0860*/  @P1 IADD3 R6, P2, PT, R13, UR4, RZ ;  /* 0x000000040d061c10 */ /* 0x000fe2000ff5e0ff */
[----:B------:R-:W-:Y:S01]  /*0870*/  @UP0 UIADD3 UR4, UPT, UPT, UR4, 0x2, URZ ;  /* 0x0000000204040890 */ /* 0x000fe2000fffe0ff */
[----:B-1----:R-:W-:Y:S01]  /*0880*/  MOV R11, UR9 ;  /* 0x00000009000b7c02 */ /* 0x002fe20008000f00 */
[----:B------:R-:W-:Y:S01]  /*0890*/  IMAD.U32 R10, RZ, RZ, UR8 ;  /* 0x00000008ff0a7e24 */ /* 0x000fe2000f8e00ff */
[----:B------:R-:W-:-:S02]  /*08a0*/  MOV R4, UR10 ;  /* 0x0000000a00047c02 */ /* 0x000fc40008000f00 */
[----:B------:R-:W-:Y:S01]  /*08b0*/  MOV R5, UR11 ;  /* 0x0000000b00057c02 */ /* 0x000fe20008000f00 */
[----:B------:R-:W-:-:S04]  /*08c0*/  @P1 IMAD.WIDE.U32 R10, R3, 0x4, R10 ;  /* 0x00000004030a1825 */ /* 0x000fc800078e000a */
[----:B------:R-:W-:Y:S01]  /*08d0*/  @P1 IMAD R3, R7, UR20, R0 ;  /* 0x0000001407031c24 */ /* 0x000fe2000f8e0200 */
[----:B------:R-:W-:Y:S01]  /*08e0*/  @P1 IADD3.X R7, PT, PT, RZ, RZ, RZ, P2, !PT ;  /* 0x000000ffff071210 */ /* 0x000fe200017fe4ff */
[----:B------:R-:W-:Y:S01]  /*08f0*/  IMAD.U32 R19, RZ, RZ, UR4 ;  /* 0x00000004ff137e24 */ /* 0x000fe2000f8e00ff */
[C---:B--2---:R-:W-:Y:S01]  /*0900*/  @P1 LEA R2, P2, R6.reuse, UR6, 0x2 ;  /* 0x0000000606021c11 */ /* 0x044fe2000f8410ff */
[----:B------:R-:W-:Y:S01]  /*0910*/  @P1 IMAD.WIDE R4, R3, 0x4, R4 ;  /* 0x0000000403041825 */ /* 0x000fe200078e0204 */
[----:B------:R-:W-:Y:S01]  /*0920*/  @!P0 IADD3 R17, PT, PT, R13, UR4, RZ ;  /* 0x000000040d118c10 */ /* 0x000fe2000fffe0ff */
[----:B0-----:R-:W2:Y:S01]  /*0930*/  @P1 LDG.E R11, desc[UR18][R10.64] ;  /* 0x000000120a0b1981 */ /* 0x001ea2000c1e1900 */
[----:B------:R-:W-:Y:S01]  /*0940*/  @P1 LEA.HI.X R3, R6, UR7, R7, 0x2, P2 ;  /* 0x0000000706031c11 */ /* 0x000fe200090f1407 */
[----:B------:R-:W-:Y:S01]  /*0950*/  @!P0 IMAD R19, R19, UR20, R0 ;  /* 0x0000001413138c24 */ /* 0x000fe2000f8e0200 */
[----:B---3--:R-:W-:Y:S01]  /*0960*/  MOV R6, UR12 ;  /* 0x0000000c00067c02 */ /* 0x008fe20008000f00 */
[----:B------:R-:W-:Y:S01]  /*0970*/  @P1 IMAD.WIDE R14, R15, 0x4, R4 ;  /* 0x000000040f0e1825 */ /* 0x000fe200078e0204 */
[----:B------:R-:W-:Y:S01]  /*0980*/  MOV R7, UR13 ;  /* 0x0000000d00077c02 */ /* 0x000fe20008000f00 */
[----:B------:R-:W2:Y:S01]  /*0990*/  @P1 LDG.E R4, desc[UR18][R4.64] ;  /* 0x0000001204041981 */ /* 0x000ea2000c1e1900 */
[----:B------:R-:W-:-:S02]  /*09a0*/  MOV R8, UR14 ;  /* 0x0000000e00087c02 */ /* 0x000fc40008000f00 */
[----:B------:R-:W-:Y:S01]  /*09b0*/  MOV R9, UR15 ;  /* 0x0000000f00097c02 */ /* 0x000fe20008000f00 */
[----:B------:R-:W-:Y:S01]  /*09c0*/  @!P0 IMAD.WIDE.U32 R6, R17, 0x4, R6 ;  /* 0x0000000411068825 */ /* 0x000fe200078e0006 */
[----:B------:R-:W3:Y:S03]  /*09d0*/  @P1 LDG.E R14, desc[UR18][R14.64] ;  /* 0x000000120e0e1981 */ /* 0x000ee6000c1e1900 */
[----:B------:R-:W-:Y:S01]  /*09e0*/  @!P0 IMAD.WIDE R8, R19, 0x4, R8 ;  /* 0x0000000413088825 */ /* 0x000fe200078e0208 */
[----:B------:R-:W3:Y:S04]  /*09f0*/  @P1 LDG.E R2, desc[UR18][R2.64+0x4] ;  /* 0x0000041202021981 */ /* 0x000ee8000c1e1900 */
[----:B------:R-:W4:Y:S04]  /*0a00*/  @!P0 LDG.E R7, desc[UR18][R6.64] ;  /* 0x0000001206078981 */ /* 0x000f28000c1e1900 */
[----:B------:R-:W4:Y:S01]  /*0a10*/  @!P0 LDG.E R8, desc[UR18][R8.64] ;  /* 0x0000001208088981 */ /* 0x000f22000c1e1900 */
[----:B--2---:R-:W-:-:S04]  /*0a20*/  @P1 FFMA R11, R11, R4, R12 ;  /* 0x000000040b0b1223 */ /* 0x004fc8000000000c */
[----:B---3--:R-:W-:-:S04]  /*0a30*/  @P1 FFMA R12, R2, R14, R11 ;  /* 0x0000000e020c1223 */ /* 0x008fc8000000000b */
[----:B----4-:R-:W-:-:S07]  /*0a40*/  @!P0 FFMA R12, R7, R8, R12 ;  /* 0x00000008070c8223 */ /* 0x010fce000000000c */
.L_x_2:
[----:B------:R-:W1:Y:S01]  /*0a50*/  LDC.64 R2, c[0x0][0x390] ;  /* 0x0000e400ff027b82 */ /* 0x000e620000000a00 */
[----:B------:R-:W-:-:S05]  /*0a60*/  IADD3 R13, PT, PT, R0, R13, RZ ;  /* 0x0000000d000d7210 */ /* 0x000fca0007ffe0ff */
[----:B-1----:R-:W-:-:S05]  /*0a70*/  IMAD.WIDE R2, R13, 0x4, R2 ;  /* 0x000000040d027825 */ /* 0x002fca00078e0202 */
[----:B0-----:R-:W-:Y:S01]  /*0a80*/  STG.E desc[UR18][R2.64], R12 ;  /* 0x0000000c02007986 */ /* 0x001fe2000c101912 */
[----:B------:R-:W-:Y:S05]  /*0a90*/  EXIT ;  /* 0x000000000000794d */ /* 0x000fea0003800000 */
.L_x_4:
[----:B------:R-:W-:-:S00]  /*0aa0*/  BRA `(.L_x_4) ;  /* 0xfffffffc00fc7947 */ /* 0x000fc0000383ffff */
[----:B------:R-:W-:-:S00]  /*0ab0*/  NOP ;  /* 0x0000000000007918 */ /* 0x000fc00000000000 */
        /* <DEDUP_REMOVED lines=12> */
.L_x_5:


//--------------------- .nv.shared.reserved.0     --------------------------
	.section	.nv.shared.reserved.0,"aw",@nobits
	.weak		__nv_reservedSMEM_offset_0_alias
	.size		__nv_reservedSMEM_offset_0_alias, 0, 64
	.other		__nv_reservedSMEM_offset_0_alias,@"STO_CUDA_RESERVED_SHARED STV_DEFAULT"
__nv_reservedSMEM_offset_0_alias:
	.zero		0
	.zero		64


//--------------------- .nv.constant0._Z20matrixMultiplicationPfS_S_i --------------------------
	.section	.nv.constant0._Z20matrixMultiplicationPfS_S_i,"a",@progbits
	.sectionflags	@""
	.align	4
.nv.constant0._Z20matrixMultiplicationPfS_S_i:
	.zero		924


//--------------------- SYMBOLS --------------------------

	.type		.nv.reservedSmem.offset0,@object
	.size		.nv.reservedSmem.offset0,0x4
